//
// Generated by NVIDIA NVVM Compiler
//
// Compiler Build ID: CL-36424714
// Cuda compilation tools, release 13.0, V13.0.88
// Based on NVVM 20.0.0
//

.version 9.0
.target sm_100
.address_size 64

	// .globl	_Z16_AFFINE_KERNEL_0PiiS_iiii

.visible .entry _Z16_AFFINE_KERNEL_0PiiS_iiii(
	.param .u64 .ptr .align 1 _Z16_AFFINE_KERNEL_0PiiS_iiii_param_0,
	.param .u32 _Z16_AFFINE_KERNEL_0PiiS_iiii_param_1,
	.param .u64 .ptr .align 1 _Z16_AFFINE_KERNEL_0PiiS_iiii_param_2,
	.param .u32 _Z16_AFFINE_KERNEL_0PiiS_iiii_param_3,
	.param .u32 _Z16_AFFINE_KERNEL_0PiiS_iiii_param_4,
	.param .u32 _Z16_AFFINE_KERNEL_0PiiS_iiii_param_5,
	.param .u32 _Z16_AFFINE_KERNEL_0PiiS_iiii_param_6
)
{
	.reg .pred 	%p<4>;
	.reg .b32 	%r<11>;
	.reg .b64 	%rd<8>;

	ld.param.u64 	%rd1, [_Z16_AFFINE_KERNEL_0PiiS_iiii_param_0];
	ld.param.u64 	%rd2, [_Z16_AFFINE_KERNEL_0PiiS_iiii_param_2];
	ld.param.u32 	%r2, [_Z16_AFFINE_KERNEL_0PiiS_iiii_param_4];
	ld.param.u32 	%r3, [_Z16_AFFINE_KERNEL_0PiiS_iiii_param_5];
	ld.param.u32 	%r4, [_Z16_AFFINE_KERNEL_0PiiS_iiii_param_6];
	mov.u32 	%r5, %nctaid.x;
	mov.u32 	%r6, %ntid.x;
	mov.u32 	%r7, %ctaid.x;
	mov.u32 	%r8, %tid.x;
	mad.lo.s32 	%r9, %r4, %r5, %r7;
	mad.lo.s32 	%r1, %r9, %r6, %r8;
	setp.gt.s32 	%p1, %r2, %r1;
	setp.gt.s32 	%p2, %r1, %r3;
	or.pred  	%p3, %p1, %p2;
	@%p3 bra 	$L__BB0_2;
	cvta.to.global.u64 	%rd3, %rd2;
	cvta.to.global.u64 	%rd4, %rd1;
	shl.b32 	%r10, %r1, 1;
	mul.wide.s32 	%rd5, %r1, 4;
	add.s64 	%rd6, %rd3, %rd5;
	st.global.u32 	[%rd6+4], %r10;
	add.s64 	%rd7, %rd4, %rd5;
	st.global.u32 	[%rd7+4], %r10;
$L__BB0_2:
	ret;

}
	// .globl	_Z16_AFFINE_KERNEL_1PiiS_iiiiii
.visible .entry _Z16_AFFINE_KERNEL_1PiiS_iiiiii(
	.param .u64 .ptr .align 1 _Z16_AFFINE_KERNEL_1PiiS_iiiiii_param_0,
	.param .u32 _Z16_AFFINE_KERNEL_1PiiS_iiiiii_param_1,
	.param .u64 .ptr .align 1 _Z16_AFFINE_KERNEL_1PiiS_iiiiii_param_2,
	.param .u32 _Z16_AFFINE_KERNEL_1PiiS_iiiiii_param_3,
	.param .u32 _Z16_AFFINE_KERNEL_1PiiS_iiiiii_param_4,
	.param .u32 _Z16_AFFINE_KERNEL_1PiiS_iiiiii_param_5,
	.param .u32 _Z16_AFFINE_KERNEL_1PiiS_iiiiii_param_6,
	.param .u32 _Z16_AFFINE_KERNEL_1PiiS_iiiiii_param_7,
	.param .u32 _Z16_AFFINE_KERNEL_1PiiS_iiiiii_param_8
)
{
	.reg .pred 	%p<6>;
	.reg .b32 	%r<16>;
	.reg .b64 	%rd<10>;

	ld.param.u64 	%rd1, [_Z16_AFFINE_KERNEL_1PiiS_iiiiii_param_0];
	ld.param.u64 	%rd2, [_Z16_AFFINE_KERNEL_1PiiS_iiiiii_param_2];
	ld.param.u32 	%r2, [_Z16_AFFINE_KERNEL_1PiiS_iiiiii_param_5];
	ld.param.u32 	%r4, [_Z16_AFFINE_KERNEL_1PiiS_iiiiii_param_7];
	ld.param.u32 	%r5, [_Z16_AFFINE_KERNEL_1PiiS_iiiiii_param_8];
	mov.u32 	%r6, %nctaid.x;
	mov.u32 	%r7, %ntid.x;
	mov.u32 	%r8, %ctaid.x;
	mov.u32 	%r9, %tid.x;
	mad.lo.s32 	%r10, %r5, %r6, %r8;
	mad.lo.s32 	%r11, %r10, %r7, %r9;
	setp.gt.s32 	%p1, %r2, %r11;
	add.s32 	%r12, %r2, 17;
	setp.ge.s32 	%p2, %r11, %r12;
	setp.gt.s32 	%p3, %r11, %r4;
	or.pred  	%p4, %p1, %p3;
	or.pred  	%p5, %p4, %p2;
	@%p5 bra 	$L__BB1_2;
	cvta.to.global.u64 	%rd3, %rd2;
	cvta.to.global.u64 	%rd4, %rd1;
	mul.wide.s32 	%rd5, %r11, 4;
	sub.s64 	%rd6, %rd3, %rd5;
	ld.global.u32 	%r13, [%rd6+76];
	neg.s32 	%r14, %r13;
	add.s64 	%rd7, %rd3, %rd5;
	st.global.u32 	[%rd7], %r14;
	sub.s64 	%rd8, %rd4, %rd5;
	ld.global.u32 	%r15, [%rd8+76];
	add.s64 	%rd9, %rd4, %rd5;
	st.global.u32 	[%rd9], %r15;
$L__BB1_2:
	ret;

}


// ===== COMPILED SASS (sm_100) =====

	.target	sm_100

	.elftype	@"ET_EXEC"


//--------------------- .note.nv.tkinfo           --------------------------
	.section	.note.nv.tkinfo,"",@"SHT_NOTE"
	.sectionflags	@"SHF_NOTE_NV_TKINFO"
	.tkinfo
        /*0018*/ 	.word	0x00000002
        /*0030*/ 	.string	""
        /*0030*/ 	.string	"ptxas"
        /*0030*/ 	.string	"Cuda compilation tools, release 13.0, V13.0.88"
        /*0030*/ 	.string	"Build cuda_13.0.r13.0/compiler.36424714_0"
        /*0030*/ 	.string	"-arch sm_100 -m 64 "



//--------------------- .note.nv.cuinfo           --------------------------
	.section	.note.nv.cuinfo,"",@"SHT_NOTE"
	.sectionflags	@"SHF_NOTE_NV_CUINFO"
        /*0018*/ 	.short	0x0002
        /*001a*/ 	.short	0x0064
        /*001c*/ 	.short	0x0082
	.zero		2


//--------------------- .nv.info                  --------------------------
	.section	.nv.info,"",@"SHT_CUDA_INFO"
	.align	4


	//----- nvinfo : EIATTR_REGCOUNT
	.align		4
        /*0000*/ 	.byte	0x04, 0x2f
        /*0002*/ 	.short	(.L_1 - .L_0)
	.align		4
.L_0:
        /*0004*/ 	.word	index@(_Z16_AFFINE_KERNEL_0PiiS_iiii)
        /*0008*/ 	.word	0x0000000c


	//----- nvinfo : EIATTR_FRAME_SIZE
	.align		4
.L_1:
        /*000c*/ 	.byte	0x04, 0x11
        /*000e*/ 	.short	(.L_3 - .L_2)
	.align		4
.L_2:
        /*0010*/ 	.word	index@(_Z16_AFFINE_KERNEL_0PiiS_iiii)
        /*0014*/ 	.word	0x00000000


	//----- nvinfo : EIATTR_REGCOUNT
	.align		4
.L_3:
        /*0018*/ 	.byte	0x04, 0x2f
        /*001a*/ 	.short	(.L_5 - .L_4)
	.align		4
.L_4:
        /*001c*/ 	.word	index@(_Z16_AFFINE_KERNEL_1PiiS_iiiiii)
        /*0020*/ 	.word	0x0000000e


	//----- nvinfo : EIATTR_FRAME_SIZE
	.align		4
.L_5:
        /*0024*/ 	.byte	0x04, 0x11
        /*0026*/ 	.short	(.L_7 - .L_6)
	.align		4
.L_6:
        /*0028*/ 	.word	index@(_Z16_AFFINE_KERNEL_1PiiS_iiiiii)
        /*002c*/ 	.word	0x00000000


	//----- nvinfo : EIATTR_MIN_STACK_SIZE
	.align		4
.L_7:
        /*0030*/ 	.byte	0x04, 0x12
        /*0032*/ 	.short	(.L_9 - .L_8)
	.align		4
.L_8:
        /*0034*/ 	.word	index@(_Z16_AFFINE_KERNEL_1PiiS_iiiiii)
        /*0038*/ 	.word	0x00000000


	//----- nvinfo : EIATTR_MIN_STACK_SIZE
	.align		4
.L_9:
        /*003c*/ 	.byte	0x04, 0x12
        /*003e*/ 	.short	(.L_11 - .L_10)
	.align		4
.L_10:
        /*0040*/ 	.word	index@(_Z16_AFFINE_KERNEL_0PiiS_iiii)
        /*0044*/ 	.word	0x00000000
.L_11:


//--------------------- .nv.compat                --------------------------
	.section	.nv.compat,"",@"SHT_CUDA_COMPAT_INFO"
	.align	4
        /*0000*/ 	.byte	0x02, 0x09, 0x00, 0x00, 0x02, 0x02, 0x01, 0x00, 0x02, 0x05, 0x05, 0x00, 0x03, 0x07, 0x01, 0x01
        /*0010*/ 	.byte	0x02, 0x03, 0x00, 0x00, 0x02, 0x06, 0x01, 0x00, 0x04, 0x0b, 0x08, 0x00, 0x09, 0x00, 0x00, 0x00
        /*0020*/ 	.byte	0x00, 0x00, 0x00, 0x00


//--------------------- .nv.info._Z16_AFFINE_KERNEL_1PiiS_iiiiii --------------------------
	.section	.nv.info._Z16_AFFINE_KERNEL_1PiiS_iiiiii,"",@"SHT_CUDA_INFO"
	.sectionflags	@""
	.align	4


	//----- nvinfo : EIATTR_CUDA_API_VERSION
	.align		4
        /*0000*/ 	.byte	0x04, 0x37
        /*0002*/ 	.short	(.L_13 - .L_12)
.L_12:
        /*0004*/ 	.word	0x00000082


	//----- nvinfo : EIATTR_KPARAM_INFO
	.align		4
.L_13:
        /*0008*/ 	.byte	0x04, 0x17
        /*000a*/ 	.short	(.L_15 - .L_14)
.L_14:
        /*000c*/ 	.word	0x00000000
        /*0010*/ 	.short	0x0008
        /*0012*/ 	.short	0x002c
        /*0014*/ 	.byte	0x00, 0xf0, 0x11, 0x00


	//----- nvinfo : EIATTR_KPARAM_INFO
	.align		4
.L_15:
        /*0018*/ 	.byte	0x04, 0x17
        /*001a*/ 	.short	(.L_17 - .L_16)
.L_16:
        /*001c*/ 	.word	0x00000000
        /*0020*/ 	.short	0x0007
        /*0022*/ 	.short	0x0028
        /*0024*/ 	.byte	0x00, 0xf0, 0x11, 0x00


	//----- nvinfo : EIATTR_KPARAM_INFO
	.align		4
.L_17:
        /*0028*/ 	.byte	0x04, 0x17
        /*002a*/ 	.short	(.L_19 - .L_18)
.L_18:
        /*002c*/ 	.word	0x00000000
        /*0030*/ 	.short	0x0006
        /*0032*/ 	.short	0x0024
        /*0034*/ 	.byte	0x00, 0xf0, 0x11, 0x00


	//----- nvinfo : EIATTR_KPARAM_INFO
	.align		4
.L_19:
        /*0038*/ 	.byte	0x04, 0x17
        /*003a*/ 	.short	(.L_21 - .L_20)
.L_20:
        /*003c*/ 	.word	0x00000000
        /*0040*/ 	.short	0x0005
        /*0042*/ 	.short	0x0020
        /*0044*/ 	.byte	0x00, 0xf0, 0x11, 0x00


	//----- nvinfo : EIATTR_KPARAM_INFO
	.align		4
.L_21:
        /*0048*/ 	.byte	0x04, 0x17
        /*004a*/ 	.short	(.L_23 - .L_22)
.L_22:
        /*004c*/ 	.word	0x00000000
        /*0050*/ 	.short	0x0004
        /*0052*/ 	.short	0x001c
        /*0054*/ 	.byte	0x00, 0xf0, 0x11, 0x00


	//----- nvinfo : EIATTR_KPARAM_INFO
	.align		4
.L_23:
        /*0058*/ 	.byte	0x04, 0x17
        /*005a*/ 	.short	(.L_25 - .L_24)
.L_24:
        /*005c*/ 	.word	0x00000000
        /*0060*/ 	.short	0x0003
        /*0062*/ 	.short	0x0018
        /*0064*/ 	.byte	0x00, 0xf0, 0x11, 0x00


	//----- nvinfo : EIATTR_KPARAM_INFO
	.align		4
.L_25:
        /*0068*/ 	.byte	0x04, 0x17
        /*006a*/ 	.short	(.L_27 - .L_26)
.L_26:
        /*006c*/ 	.word	0x00000000
        /*0070*/ 	.short	0x0002
        /*0072*/ 	.short	0x0010
        /*0074*/ 	.byte	0x00, 0xf5, 0x21, 0x00


	//----- nvinfo : EIATTR_KPARAM_INFO
	.align		4
.L_27:
        /*0078*/ 	.byte	0x04, 0x17
        /*007a*/ 	.short	(.L_29 - .L_28)
.L_28:
        /*007c*/ 	.word	0x00000000
        /*0080*/ 	.short	0x0001
        /*0082*/ 	.short	0x0008
        /*0084*/ 	.byte	0x00, 0xf0, 0x11, 0x00


	//----- nvinfo : EIATTR_KPARAM_INFO
	.align		4
.L_29:
        /*0088*/ 	.byte	0x04, 0x17
        /*008a*/ 	.short	(.L_31 - .L_30)
.L_30:
        /*008c*/ 	.word	0x00000000
        /*0090*/ 	.short	0x0000
        /*0092*/ 	.short	0x0000
        /*0094*/ 	.byte	0x00, 0xf5, 0x21, 0x00


	//----- nvinfo : EIATTR_SPARSE_MMA_MASK
	.align		4
.L_31:
        /*0098*/ 	.byte	0x03, 0x50
        /*009a*/ 	.short	0x0000


	//----- nvinfo : EIATTR_MAXREG_COUNT
	.align		4
        /*009c*/ 	.byte	0x03, 0x1b
        /*009e*/ 	.short	0x00ff


	//----- nvinfo : EIATTR_MERCURY_ISA_VERSION
	.align		4
        /*00a0*/ 	.byte	0x03, 0x5f
        /*00a2*/ 	.short	0x0101


	//----- nvinfo : EIATTR_VRC_CTA_INIT_COUNT
	.align		4
        /*00a4*/ 	.byte	0x02, 0x4a
	.zero		1
	.zero		1


	//----- nvinfo : EIATTR_EXIT_INSTR_OFFSETS
	.align		4
        /*00a8*/ 	.byte	0x04, 0x1c
        /*00aa*/ 	.short	(.L_33 - .L_32)


	//   ....[0]....
.L_32:
        /*00ac*/ 	.word	0x000000d0


	//   ....[1]....
        /*00b0*/ 	.word	0x000001f0


	//----- nvinfo : EIATTR_CBANK_PARAM_SIZE
	.align		4
.L_33:
        /*00b4*/ 	.byte	0x03, 0x19
        /*00b6*/ 	.short	0x0030


	//----- nvinfo : EIATTR_PARAM_CBANK
	.align		4
        /*00b8*/ 	.byte	0x04, 0x0a
        /*00ba*/ 	.short	(.L_35 - .L_34)
	.align		4
.L_34:
        /*00bc*/ 	.word	index@(.nv.constant0._Z16_AFFINE_KERNEL_1PiiS_iiiiii)
        /*00c0*/ 	.short	0x0380
        /*00c2*/ 	.short	0x0030


	//----- nvinfo : EIATTR_SW_WAR
	.align		4
.L_35:
        /*00c4*/ 	.byte	0x04, 0x36
        /*00c6*/ 	.short	(.L_37 - .L_36)
.L_36:
        /*00c8*/ 	.word	0x00000008
.L_37:


//--------------------- .nv.info._Z16_AFFINE_KERNEL_0PiiS_iiii --------------------------
	.section	.nv.info._Z16_AFFINE_KERNEL_0PiiS_iiii,"",@"SHT_CUDA_INFO"
	.sectionflags	@""
	.align	4


	//----- nvinfo : EIATTR_CUDA_API_VERSION
	.align		4
        /*0000*/ 	.byte	0x04, 0x37
        /*0002*/ 	.short	(.L_39 - .L_38)
.L_38:
        /*0004*/ 	.word	0x00000082


	//----- nvinfo : EIATTR_KPARAM_INFO
	.align		4
.L_39:
        /*0008*/ 	.byte	0x04, 0x17
        /*000a*/ 	.short	(.L_41 - .L_40)
.L_40:
        /*000c*/ 	.word	0x00000000
        /*0010*/ 	.short	0x0006
        /*0012*/ 	.short	0x0024
        /*0014*/ 	.byte	0x00, 0xf0, 0x11, 0x00


	//----- nvinfo : EIATTR_KPARAM_INFO
	.align		4
.L_41:
        /*0018*/ 	.byte	0x04, 0x17
        /*001a*/ 	.short	(.L_43 - .L_42)
.L_42:
        /*001c*/ 	.word	0x00000000
        /*0020*/ 	.short	0x0005
        /*0022*/ 	.short	0x0020
        /*0024*/ 	.byte	0x00, 0xf0, 0x11, 0x00


	//----- nvinfo : EIATTR_KPARAM_INFO
	.align		4
.L_43:
        /*0028*/ 	.byte	0x04, 0x17
        /*002a*/ 	.short	(.L_45 - .L_44)
.L_44:
        /*002c*/ 	.word	0x00000000
        /*0030*/ 	.short	0x0004
        /*0032*/ 	.short	0x001c
        /*0034*/ 	.byte	0x00, 0xf0, 0x11, 0x00


	//----- nvinfo : EIATTR_KPARAM_INFO
	.align		4
.L_45:
        /*0038*/ 	.byte	0x04, 0x17
        /*003a*/ 	.short	(.L_47 - .L_46)
.L_46:
        /*003c*/ 	.word	0x00000000
        /*0040*/ 	.short	0x0003
        /*0042*/ 	.short	0x0018
        /*0044*/ 	.byte	0x00, 0xf0, 0x11, 0x00


	//----- nvinfo : EIATTR_KPARAM_INFO
	.align		4
.L_47:
        /*0048*/ 	.byte	0x04, 0x17
        /*004a*/ 	.short	(.L_49 - .L_48)
.L_48:
        /*004c*/ 	.word	0x00000000
        /*0050*/ 	.short	0x0002
        /*0052*/ 	.short	0x0010
        /*0054*/ 	.byte	0x00, 0xf5, 0x21, 0x00


	//----- nvinfo : EIATTR_KPARAM_INFO
	.align		4
.L_49:
        /*0058*/ 	.byte	0x04, 0x17
        /*005a*/ 	.short	(.L_51 - .L_50)
.L_50:
        /*005c*/ 	.word	0x00000000
        /*0060*/ 	.short	0x0001
        /*0062*/ 	.short	0x0008
        /*0064*/ 	.byte	0x00, 0xf0, 0x11, 0x00


	//----- nvinfo : EIATTR_KPARAM_INFO
	.align		4
.L_51:
        /*0068*/ 	.byte	0x04, 0x17
        /*006a*/ 	.short	(.L_53 - .L_52)
.L_52:
        /*006c*/ 	.word	0x00000000
        /*0070*/ 	.short	0x0000
        /*0072*/ 	.short	0x0000
        /*0074*/ 	.byte	0x00, 0xf5, 0x21, 0x00


	//----- nvinfo : EIATTR_SPARSE_MMA_MASK
	.align		4
.L_53:
        /*0078*/ 	.byte	0x03, 0x50
        /*007a*/ 	.short	0x0000


	//----- nvinfo : EIATTR_MAXREG_COUNT
	.align		4
        /*007c*/ 	.byte	0x03, 0x1b
        /*007e*/ 	.short	0x00ff


	//----- nvinfo : EIATTR_MERCURY_ISA_VERSION
	.align		4
        /*0080*/ 	.byte	0x03, 0x5f
        /*0082*/ 	.short	0x0101


	//----- nvinfo : EIATTR_VRC_CTA_INIT_COUNT
	.align		4
        /*0084*/ 	.byte	0x02, 0x4a
	.zero		1
	.zero		1


	//----- nvinfo : EIATTR_EXIT_INSTR_OFFSETS
	.align		4
        /*0088*/ 	.byte	0x04, 0x1c
        /*008a*/ 	.short	(.L_55 - .L_54)


	//   ....[0]....
.L_54:
        /*008c*/ 	.word	0x000000b0


	//   ....[1]....
        /*0090*/ 	.word	0x00000140


	//----- nvinfo : EIATTR_CBANK_PARAM_SIZE
	.align		4
.L_55:
        /*0094*/ 	.byte	0x03, 0x19
        /*0096*/ 	.short	0x0028


	//----- nvinfo : EIATTR_PARAM_CBANK
	.align		4
        /*0098*/ 	.byte	0x04, 0x0a
        /*009a*/ 	.short	(.L_57 - .L_56)
	.align		4
.L_56:
        /*009c*/ 	.word	index@(.nv.constant0._Z16_AFFINE_KERNEL_0PiiS_iiii)
        /*00a0*/ 	.short	0x0380
        /*00a2*/ 	.short	0x0028


	//----- nvinfo : EIATTR_SW_WAR
	.align		4
.L_57:
        /*00a4*/ 	.byte	0x04, 0x36
        /*00a6*/ 	.short	(.L_59 - .L_58)
.L_58:
        /*00a8*/ 	.word	0x00000008
.L_59:


//--------------------- .nv.callgraph             --------------------------
	.section	.nv.callgraph,"",@"SHT_CUDA_CALLGRAPH"
	.align	4
	.sectionentsize	8
	.align		4
        /*0000*/ 	.word	0x00000000
	.align		4
        /*0004*/ 	.word	0xffffffff
	.align		4
        /*0008*/ 	.word	0x00000000
	.align		4
        /*000c*/ 	.word	0xfffffffe
	.align		4
        /*0010*/ 	.word	0x00000000
	.align		4
        /*0014*/ 	.word	0xfffffffd
	.align		4
        /*0018*/ 	.word	0x00000000
	.align		4
        /*001c*/ 	.word	0xfffffffc


//--------------------- .text._Z16_AFFINE_KERNEL_1PiiS_iiiiii --------------------------
	.section	.text._Z16_AFFINE_KERNEL_1PiiS_iiiiii,"ax",@progbits
	.align	128
        .global         _Z16_AFFINE_KERNEL_1PiiS_iiiiii
        .type           _Z16_AFFINE_KERNEL_1PiiS_iiiiii,@function
        .size           _Z16_AFFINE_KERNEL_1PiiS_iiiiii,(.L_x_2 - _Z16_AFFINE_KERNEL_1PiiS_iiiiii)
        .other          _Z16_AFFINE_KERNEL_1PiiS_iiiiii,@"STO_CUDA_ENTRY STV_DEFAULT"
_Z16_AFFINE_KERNEL_1PiiS_iiiiii:
.text._Z16_AFFINE_KERNEL_1PiiS_iiiiii:
[----:B------:R-:W-:Y:S01]  /*0000*/  LDC R1, c[0x0][0x37c] ;  /* 0x0000df00ff017b82 */ /* 0x000fe20000000800 */
[----:B------:R-:W0:Y:S07]  /*0010*/  S2R R0, SR_CTAID.X ;  /* 0x0000000000007919 */ /* 0x000e2e0000002500 */
[----:B------:R-:W0:Y:S01]  /*0020*/  LDC.64 R4, c[0x0][0x3a8] ;  /* 0x0000ea00ff047b82 */ /* 0x000e220000000a00 */
[----:B------:R-:W0:Y:S01]  /*0030*/  LDCU UR4, c[0x0][0x370] ;  /* 0x00006e00ff0477ac */ /* 0x000e220008000800 */
[----:B------:R-:W1:Y:S01]  /*0040*/  S2R R3, SR_TID.X ;  /* 0x0000000000037919 */ /* 0x000e620000002100 */
[----:B------:R-:W1:Y:S01]  /*0050*/  LDCU UR5, c[0x0][0x360] ;  /* 0x00006c00ff0577ac */ /* 0x000e620008000800 */
[----:B------:R-:W2:Y:S01]  /*0060*/  LDCU UR6, c[0x0][0x3a0] ;  /* 0x00007400ff0677ac */ /* 0x000ea20008000800 */
[----:B0-----:R-:W-:Y:S01]  /*0070*/  IMAD R0, R5, UR4, R0 ;  /* 0x0000000405007c24 */ /* 0x001fe2000f8e0200 */
[----:B--2---:R-:W-:-:S03]  /*0080*/  UIADD3 UR4, UPT, UPT, UR6, 0x11, URZ ;  /* 0x0000001106047890 */ /* 0x004fc6000fffe0ff */
[----:B-1----:R-:W-:-:S05]  /*0090*/  IMAD R3, R0, UR5, R3 ;  /* 0x0000000500037c24 */ /* 0x002fca000f8e0203 */
[----:B------:R-:W-:-:S04]  /*00a0*/  ISETP.GT.AND P0, PT, R3, R4, PT ;  /* 0x000000040300720c */ /* 0x000fc80003f04270 */
[----:B------:R-:W-:-:S04]  /*00b0*/  ISETP.LT.OR P0, PT, R3, UR6, P0 ;  /* 0x0000000603007c0c */ /* 0x000fc80008701670 */
[----:B------:R-:W-:-:S13]  /*00c0*/  ISETP.GE.OR P0, PT, R3, UR4, P0 ;  /* 0x0000000403007c0c */ /* 0x000fda0008706670 */
[----:B------:R-:W-:Y:S05]  /*00d0*/  @P0 EXIT ;  /* 0x000000000000094d */ /* 0x000fea0003800000 */
[----:B------:R-:W0:Y:S01]  /*00e0*/  LDCU.64 UR6, c[0x0][0x390] ;  /* 0x00007200ff0677ac */ /* 0x000e220008000a00 */
[----:B------:R-:W-:Y:S01]  /*00f0*/  IMAD.WIDE R2, R3, 0x4, RZ ;  /* 0x0000000403027825 */ /* 0x000fe200078e02ff */
[----:B------:R-:W1:Y:S01]  /*0100*/  LDCU.64 UR4, c[0x0][0x358] ;  /* 0x00006b00ff0477ac */ /* 0x000e620008000a00 */
[----:B------:R-:W2:Y:S01]  /*0110*/  LDCU.64 UR8, c[0x0][0x380] ;  /* 0x00007000ff0877ac */ /* 0x000ea20008000a00 */
[----:B0-----:R-:W-:-:S04]  /*0120*/  IADD3 R4, P0, PT, -R2, UR6, RZ ;  /* 0x0000000602047c10 */ /* 0x001fc8000ff1e1ff */
[----:B------:R-:W-:-:S05]  /*0130*/  IADD3.X R5, PT, PT, ~R3, UR7, RZ, P0, !PT ;  /* 0x0000000703057c10 */ /* 0x000fca00087fe5ff */
[----:B-1----:R-:W3:Y:S01]  /*0140*/  LDG.E R4, desc[UR4][R4.64+0x4c] ;  /* 0x00004c0404047981 */ /* 0x002ee2000c1e1900 */
[C---:B------:R-:W-:Y:S02]  /*0150*/  IADD3 R6, P0, PT, R2.reuse, UR6, RZ ;  /* 0x0000000602067c10 */ /* 0x040fe4000ff1e0ff */
[----:B--2---:R-:W-:Y:S02]  /*0160*/  IADD3 R8, P1, PT, -R2, UR8, RZ ;  /* 0x0000000802087c10 */ /* 0x004fe4000ff3e1ff */
[C---:B------:R-:W-:Y:S02]  /*0170*/  IADD3.X R7, PT, PT, R3.reuse, UR7, RZ, P0, !PT ;  /* 0x0000000703077c10 */ /* 0x040fe400087fe4ff */
[----:B------:R-:W-:Y:S01]  /*0180*/  IADD3.X R9, PT, PT, ~R3, UR9, RZ, P1, !PT ;  /* 0x0000000903097c10 */ /* 0x000fe20008ffe5ff */
[----:B---3--:R-:W-:-:S05]  /*0190*/  IMAD.MOV R11, RZ, RZ, -R4 ;  /* 0x000000ffff0b7224 */ /* 0x008fca00078e0a04 */
[----:B------:R-:W-:Y:S04]  /*01a0*/  STG.E desc[UR4][R6.64], R11 ;  /* 0x0000000b06007986 */ /* 0x000fe8000c101904 */
[----:B------:R-:W2:Y:S01]  /*01b0*/  LDG.E R9, desc[UR4][R8.64+0x4c] ;  /* 0x00004c0408097981 */ /* 0x000ea2000c1e1900 */
[----:B------:R-:W-:-:S04]  /*01c0*/  IADD3 R2, P0, PT, R2, UR8, RZ ;  /* 0x0000000802027c10 */ /* 0x000fc8000ff1e0ff */
[----:B------:R-:W-:-:S05]  /*01d0*/  IADD3.X R3, PT, PT, R3, UR9, RZ, P0, !PT ;  /* 0x0000000903037c10 */ /* 0x000fca00087fe4ff */
[----:B--2---:R-:W-:Y:S01]  /*01e0*/  STG.E desc[UR4][R2.64], R9 ;  /* 0x0000000902007986 */ /* 0x004fe2000c101904 */
[----:B------:R-:W-:Y:S05]  /*01f0*/  EXIT ;  /* 0x000000000000794d */ /* 0x000fea0003800000 */
.L_x_0:
[----:B------:R-:W-:-:S00]  /*0200*/  BRA `(.L_x_0) ;  /* 0xfffffffc00fc7947 */ /* 0x000fc0000383ffff */
[----:B------:R-:W-:-:S00]  /*0210*/  NOP ;  /* 0x0000000000007918 */ /* 0x000fc00000000000 */
        /* <DEDUP_REMOVED lines=14> */
.L_x_2:


//--------------------- .text._Z16_AFFINE_KERNEL_0PiiS_iiii --------------------------
	.section	.text._Z16_AFFINE_KERNEL_0PiiS_iiii,"ax",@progbits
	.align	128
        .global         _Z16_AFFINE_KERNEL_0PiiS_iiii
        .type           _Z16_AFFINE_KERNEL_0PiiS_iiii,@function
        .size           _Z16_AFFINE_KERNEL_0PiiS_iiii,(.L_x_3 - _Z16_AFFINE_KERNEL_0PiiS_iiii)
        .other          _Z16_AFFINE_KERNEL_0PiiS_iiii,@"STO_CUDA_ENTRY STV_DEFAULT"
_Z16_AFFINE_KERNEL_0PiiS_iiii:
.text._Z16_AFFINE_KERNEL_0PiiS_iiii:
[----:B------:R-:W-:Y:S01]  /*0000*/  LDC R1, c[0x0][0x37c] ;  /* 0x0000df00ff017b82 */ /* 0x000fe20000000800 */
[----:B------:R-:W0:Y:S07]  /*0010*/  S2R R0, SR_CTAID.X ;  /* 0x0000000000007919 */ /* 0x000e2e0000002500 */
[----:B------:R-:W0:Y:S01]  /*0020*/  LDC.64 R2, c[0x0][0x3a0] ;  /* 0x0000e800ff027b82 */ /* 0x000e220000000a00 */
[----:B------:R-:W0:Y:S01]  /*0030*/  LDCU UR4, c[0x0][0x370] ;  /* 0x00006e00ff0477ac */ /* 0x000e220008000800 */
[----:B------:R-:W1:Y:S01]  /*0040*/  S2R R7, SR_TID.X ;  /* 0x0000000000077919 */ /* 0x000e620000002100 */
[----:B------:R-:W1:Y:S01]  /*0050*/  LDCU UR5, c[0x0][0x360] ;  /* 0x00006c00ff0577ac */ /* 0x000e620008000800 */
[----:B------:R-:W2:Y:S01]  /*0060*/  LDCU UR6, c[0x0][0x39c] ;  /* 0x00007380ff0677ac */ /* 0x000ea20008000800 */
[----:B0-----:R-:W-:-:S04]  /*0070*/  IMAD R0, R3, UR4, R0 ;  /* 0x0000000403007c24 */ /* 0x001fc8000f8e0200 */
[----:B-1----:R-:W-:-:S05]  /*0080*/  IMAD R7, R0, UR5, R7 ;  /* 0x0000000500077c24 */ /* 0x002fca000f8e0207 */
[----:B------:R-:W-:-:S04]  /*0090*/  ISETP.GT.AND P0, PT, R7, R2, PT ;  /* 0x000000020700720c */ /* 0x000fc80003f04270 */
[----:B--2---:R-:W-:-:S13]  /*00a0*/  ISETP.LT.OR P0, PT, R7, UR6, P0 ;  /* 0x0000000607007c0c */ /* 0x004fda0008701670 */
[----:B------:R-:W-:Y:S05]  /*00b0*/  @P0 EXIT ;  /* 0x000000000000094d */ /* 0x000fea0003800000 */
[----:B------:R-:W0:Y:S01]  /*00c0*/  LDC.64 R2, c[0x0][0x390] ;  /* 0x0000e400ff027b82 */ /* 0x000e220000000a00 */
[----:B------:R-:W1:Y:S01]  /*00d0*/  LDCU.64 UR4, c[0x0][0x358] ;  /* 0x00006b00ff0477ac */ /* 0x000e620008000a00 */
[----:B------:R-:W-:-:S06]  /*00e0*/  SHF.L.U32 R9, R7, 0x1, RZ ;  /* 0x0000000107097819 */ /* 0x000fcc00000006ff */
[----:B------:R-:W2:Y:S01]  /*00f0*/  LDC.64 R4, c[0x0][0x380] ;  /* 0x0000e000ff047b82 */ /* 0x000ea20000000a00 */
[----:B0-----:R-:W-:-:S05]  /*0100*/  IMAD.WIDE R2, R7, 0x4, R2 ;  /* 0x0000000407027825 */ /* 0x001fca00078e0202 */
[----:B-1----:R-:W-:Y:S01]  /*0110*/  STG.E desc[UR4][R2.64+0x4], R9 ;  /* 0x0000040902007986 */ /* 0x002fe2000c101904 */
[----:B--2---:R-:W-:-:S05]  /*0120*/  IMAD.WIDE R4, R7, 0x4, R4 ;  /* 0x0000000407047825 */ /* 0x004fca00078e0204 */
[----:B------:R-:W-:Y:S01]  /*0130*/  STG.E desc[UR4][R4.64+0x4], R9 ;  /* 0x0000040904007986 */ /* 0x000fe2000c101904 */
[----:B------:R-:W-:Y:S05]  /*0140*/  EXIT ;  /* 0x000000000000794d */ /* 0x000fea0003800000 */
.L_x_1:
        /* <DEDUP_REMOVED lines=11> */
.L_x_3:


//--------------------- .nv.shared.reserved.0     --------------------------
	.section	.nv.shared.reserved.0,"aw",@nobits
	.weak		__nv_reservedSMEM_offset_0_alias
	.size		__nv_reservedSMEM_offset_0_alias, 0, 64
	.other		__nv_reservedSMEM_offset_0_alias,@"STO_CUDA_RESERVED_SHARED STV_DEFAULT"
__nv_reservedSMEM_offset_0_alias:
	.zero		0
	.zero		64


//--------------------- .nv.constant0._Z16_AFFINE_KERNEL_1PiiS_iiiiii --------------------------
	.section	.nv.constant0._Z16_AFFINE_KERNEL_1PiiS_iiiiii,"a",@progbits
	.sectionflags	@""
	.align	4
.nv.constant0._Z16_AFFINE_KERNEL_1PiiS_iiiiii:
	.zero		944


//--------------------- .nv.constant0._Z16_AFFINE_KERNEL_0PiiS_iiii --------------------------
	.section	.nv.constant0._Z16_AFFINE_KERNEL_0PiiS_iiii,"a",@progbits
	.sectionflags	@""
	.align	4
.nv.constant0._Z16_AFFINE_KERNEL_0PiiS_iiii:
	.zero		936


//--------------------- SYMBOLS --------------------------

	.type		.nv.reservedSmem.offset0,@object
	.size		.nv.reservedSmem.offset0,0x4
